//
// Generated by NVIDIA NVVM Compiler
//
// Compiler Build ID: CL-36424714
// Cuda compilation tools, release 13.0, V13.0.88
// Based on NVVM 20.0.0
//

.version 9.0
.target sm_100
.address_size 64

	// .globl	_Z11hello_worldv
.extern .func  (.param .b32 func_retval0) vprintf
(
	.param .b64 vprintf_param_0,
	.param .b64 vprintf_param_1
)
;
.global .align 1 .b8 $str[7] = {104, 101, 108, 108, 111, 10};

.visible .entry _Z11hello_worldv()
{
	.reg .b32 	%r<3>;
	.reg .b64 	%rd<3>;

	mov.u64 	%rd1, $str;
	cvta.global.u64 	%rd2, %rd1;
	{ // callseq 0, 0
	.param .b64 param0;
	st.param.b64 	[param0], %rd2;
	.param .b64 param1;
	st.param.b64 	[param1], 0;
	.param .b32 retval0;
	call.uni (retval0), 
	vprintf, 
	(
	param0, 
	param1
	);
	ld.param.b32 	%r1, [retval0];
	} // callseq 0
	ret;

}


// ===== COMPILED SASS (sm_100) =====

	.target	sm_100

	.elftype	@"ET_EXEC"


//--------------------- .note.nv.tkinfo           --------------------------
	.section	.note.nv.tkinfo,"",@"SHT_NOTE"
	.sectionflags	@"SHF_NOTE_NV_TKINFO"
	.tkinfo
        /*0018*/ 	.word	0x00000002
        /*0030*/ 	.string	""
        /*0030*/ 	.string	"ptxas"
        /*0030*/ 	.string	"Cuda compilation tools, release 13.0, V13.0.88"
        /*0030*/ 	.string	"Build cuda_13.0.r13.0/compiler.36424714_0"
        /*0030*/ 	.string	"-arch sm_100 -m 64 "



//--------------------- .note.nv.cuinfo           --------------------------
	.section	.note.nv.cuinfo,"",@"SHT_NOTE"
	.sectionflags	@"SHF_NOTE_NV_CUINFO"
        /*0018*/ 	.short	0x0002
        /*001a*/ 	.short	0x0064
        /*001c*/ 	.short	0x0082
	.zero		2


//--------------------- .nv.info                  --------------------------
	.section	.nv.info,"",@"SHT_CUDA_INFO"
	.align	4


	//----- nvinfo : EIATTR_REGCOUNT
	.align		4
        /*0000*/ 	.byte	0x04, 0x2f
        /*0002*/ 	.short	(.L_2 - .L_1)
	.align		4
.L_1:
        /*0004*/ 	.word	index@(_Z11hello_worldv)
        /*0008*/ 	.word	0x00000018


	//----- nvinfo : EIATTR_FRAME_SIZE
	.align		4
.L_2:
        /*000c*/ 	.byte	0x04, 0x11
        /*000e*/ 	.short	(.L_4 - .L_3)
	.align		4
.L_3:
        /*0010*/ 	.word	index@(_Z11hello_worldv)
        /*0014*/ 	.word	0x00000000


	//----- nvinfo : EIATTR_MIN_STACK_SIZE
	.align		4
.L_4:
        /*0018*/ 	.byte	0x04, 0x12
        /*001a*/ 	.short	(.L_6 - .L_5)
	.align		4
.L_5:
        /*001c*/ 	.word	index@(_Z11hello_worldv)
        /*0020*/ 	.word	0x00000000
.L_6:


//--------------------- .nv.compat                --------------------------
	.section	.nv.compat,"",@"SHT_CUDA_COMPAT_INFO"
	.align	4
        /*0000*/ 	.byte	0x02, 0x09, 0x00, 0x00, 0x02, 0x02, 0x01, 0x00, 0x02, 0x05, 0x05, 0x00, 0x03, 0x07, 0x01, 0x01
        /*0010*/ 	.byte	0x02, 0x03, 0x00, 0x00, 0x02, 0x06, 0x01, 0x00, 0x04, 0x0b, 0x08, 0x00, 0x09, 0x00, 0x00, 0x00
        /*0020*/ 	.byte	0x00, 0x00, 0x00, 0x00


//--------------------- .nv.info._Z11hello_worldv --------------------------
	.section	.nv.info._Z11hello_worldv,"",@"SHT_CUDA_INFO"
	.sectionflags	@""
	.align	4


	//----- nvinfo : EIATTR_CUDA_API_VERSION
	.align		4
        /*0000*/ 	.byte	0x04, 0x37
        /*0002*/ 	.short	(.L_8 - .L_7)
.L_7:
        /*0004*/ 	.word	0x00000082


	//----- nvinfo : EIATTR_SPARSE_MMA_MASK
	.align		4
.L_8:
        /*0008*/ 	.byte	0x03, 0x50
        /*000a*/ 	.short	0x0000


	//----- nvinfo : EIATTR_MAXREG_COUNT
	.align		4
        /*000c*/ 	.byte	0x03, 0x1b
        /*000e*/ 	.short	0x00ff


	//----- nvinfo : EIATTR_EXTERNS
	.align		4
        /*0010*/ 	.byte	0x04, 0x0f
        /*0012*/ 	.short	(.L_10 - .L_9)


	//   ....[0]....
	.align		4
.L_9:
        /*0014*/ 	.word	index@(vprintf)


	//----- nvinfo : EIATTR_MERCURY_ISA_VERSION
	.align		4
.L_10:
        /*0018*/ 	.byte	0x03, 0x5f
        /*001a*/ 	.short	0x0101


	//----- nvinfo : EIATTR_VRC_CTA_INIT_COUNT
	.align		4
        /*001c*/ 	.byte	0x02, 0x4a
	.zero		1
	.zero		1


	//----- nvinfo : EIATTR_SYSCALL_OFFSETS
	.align		4
        /*0020*/ 	.byte	0x04, 0x46
        /*0022*/ 	.short	(.L_12 - .L_11)


	//   ....[0]....
.L_11:
        /*0024*/ 	.word	0x00000080


	//----- nvinfo : EIATTR_EXIT_INSTR_OFFSETS
	.align		4
.L_12:
        /*0028*/ 	.byte	0x04, 0x1c
        /*002a*/ 	.short	(.L_14 - .L_13)


	//   ....[0]....
.L_13:
        /*002c*/ 	.word	0x00000090


	//----- nvinfo : EIATTR_SW_WAR
	.align		4
.L_14:
        /*0030*/ 	.byte	0x04, 0x36
        /*0032*/ 	.short	(.L_16 - .L_15)
.L_15:
        /*0034*/ 	.word	0x00000008
.L_16:


//--------------------- .nv.callgraph             --------------------------
	.section	.nv.callgraph,"",@"SHT_CUDA_CALLGRAPH"
	.align	4
	.sectionentsize	8
	.align		4
        /*0000*/ 	.word	0x00000000
	.align		4
        /*0004*/ 	.word	0xffffffff
	.align		4
        /*0008*/ 	.word	index@(_Z11hello_worldv)
	.align		4
        /*000c*/ 	.word	index@(vprintf)
	.align		4
        /*0010*/ 	.word	0x00000000
	.align		4
        /*0014*/ 	.word	0xfffffffe
	.align		4
        /*0018*/ 	.word	0x00000000
	.align		4
        /*001c*/ 	.word	0xfffffffd
	.align		4
        /*0020*/ 	.word	0x00000000
	.align		4
        /*0024*/ 	.word	0xfffffffc


//--------------------- .nv.constant4             --------------------------
	.section	.nv.constant4,"a",@progbits
	.align	8
	.align		8
.nv.constant4:
        /*0000*/ 	.dword	vprintf
	.align		8
        /*0008*/ 	.dword	$str


//--------------------- .text._Z11hello_worldv    --------------------------
	.section	.text._Z11hello_worldv,"ax",@progbits
	.align	128
        .global         _Z11hello_worldv
        .type           _Z11hello_worldv,@function
        .size           _Z11hello_worldv,(.L_x_2 - _Z11hello_worldv)
        .other          _Z11hello_worldv,@"STO_CUDA_ENTRY STV_DEFAULT"
_Z11hello_worldv:
.text._Z11hello_worldv:
[----:B------:R-:W0:Y:S01]  /*0000*/  LDC R1, c[0x0][0x37c] ;  /* 0x0000df00ff017b82 */ /* 0x000e220000000800 */
[----:B------:R-:W-:Y:S01]  /*0010*/  MOV R0, 0x0 ;  /* 0x0000000000007802 */ /* 0x000fe20000000f00 */
[----:B------:R-:W1:Y:S01]  /*0020*/  LDCU.64 UR4, c[0x4][0x8] ;  /* 0x01000100ff0477ac */ /* 0x000e620008000a00 */
[----:B------:R-:W-:-:S05]  /*0030*/  CS2R R6, SRZ ;  /* 0x0000000000067805 */ /* 0x000fca000001ff00 */
[----:B------:R2:W3:Y:S01]  /*0040*/  LDC.64 R2, c[0x4][R0] ;  /* 0x0100000000027b82 */ /* 0x0004e20000000a00 */
[----:B-1----:R-:W-:Y:S02]  /*0050*/  IMAD.U32 R4, RZ, RZ, UR4 ;  /* 0x00000004ff047e24 */ /* 0x002fe4000f8e00ff */
[----:B--2---:R-:W-:-:S07]  /*0060*/  IMAD.U32 R5, RZ, RZ, UR5 ;  /* 0x00000005ff057e24 */ /* 0x004fce000f8e00ff */
[----:B------:R-:W-:-:S07]  /*0070*/  LEPC R20, `(.L_x_0) ;  /* 0x000000001014794e */ /* 0x000fce0000000000 */
[----:B0--3--:R-:W-:Y:S05]  /*0080*/  CALL.ABS.NOINC R2 ;  /* 0x0000000002007343 */ /* 0x009fea0003c00000 */
.L_x_0:
[----:B------:R-:W-:Y:S05]  /*0090*/  EXIT ;  /* 0x000000000000794d */ /* 0x000fea0003800000 */
.L_x_1:
[----:B------:R-:W-:-:S00]  /*00a0*/  BRA `(.L_x_1) ;  /* 0xfffffffc00fc7947 */ /* 0x000fc0000383ffff */
[----:B------:R-:W-:-:S00]  /*00b0*/  NOP ;  /* 0x0000000000007918 */ /* 0x000fc00000000000 */
        /* <DEDUP_REMOVED lines=12> */
.L_x_2:


//--------------------- .nv.global.init           --------------------------
	.section	.nv.global.init,"aw",@progbits
.nv.global.init:
	.type		$str,@object
	.size		$str,(.L_0 - $str)
$str:
        /*0000*/ 	.byte	0x68, 0x65, 0x6c, 0x6c, 0x6f, 0x0a, 0x00
.L_0:


//--------------------- .nv.shared.reserved.0     --------------------------
	.section	.nv.shared.reserved.0,"aw",@nobits
	.weak		__nv_reservedSMEM_offset_0_alias
	.size		__nv_reservedSMEM_offset_0_alias, 0, 64
	.other		__nv_reservedSMEM_offset_0_alias,@"STO_CUDA_RESERVED_SHARED STV_DEFAULT"
__nv_reservedSMEM_offset_0_alias:
	.zero		0
	.zero		64


//--------------------- .nv.constant0._Z11hello_worldv --------------------------
	.section	.nv.constant0._Z11hello_worldv,"a",@progbits
	.sectionflags	@""
	.align	4
.nv.constant0._Z11hello_worldv:
	.zero		896


//--------------------- SYMBOLS --------------------------

	.type		.nv.reservedSmem.offset0,@object
	.size		.nv.reservedSmem.offset0,0x4
	.type		vprintf,@function
